	.headerflags	@"EF_CUDA_TEXMODE_UNIFIED EF_CUDA_64BIT_ADDRESS EF_CUDA_ACCELERATORS EF_CUDA_SM90 EF_CUDA_VIRTUAL_SM(EF_CUDA_SM90)"
	.elftype	@"ET_EXEC"


//--------------------- .nv.info                  --------------------------
	.section	.nv.info,"",@"SHT_CUDA_INFO"
	.align	4


	//----- nvinfo : EIATTR_REGCOUNT
	.align		4
        /*0000*/ 	.byte	0x04, 0x2f
        /*0002*/ 	.short	(.L_1 - .L_0)
	.align		4
.L_0:
        /*0004*/ 	.word	index@(triton_poi_fused_new_zeros_4)
        /*0008*/ 	.word	0x00000008


	//----- nvinfo : EIATTR_MIN_STACK_SIZE
	.align		4
.L_1:
        /*000c*/ 	.byte	0x04, 0x12
        /*000e*/ 	.short	(.L_3 - .L_2)
	.align		4
.L_2:
        /*0010*/ 	.word	index@(triton_poi_fused_new_zeros_4)
        /*0014*/ 	.word	0x00000000


	//----- nvinfo : EIATTR_FRAME_SIZE
	.align		4
.L_3:
        /*0018*/ 	.byte	0x04, 0x11
        /*001a*/ 	.short	(.L_5 - .L_4)
	.align		4
.L_4:
        /*001c*/ 	.word	index@(triton_poi_fused_new_zeros_4)
        /*0020*/ 	.word	0x00000000


	//----- nvinfo : EIATTR_MIN_STACK_SIZE
	.align		4
.L_5:
        /*0024*/ 	.byte	0x04, 0x12
        /*0026*/ 	.short	(.L_7 - .L_6)
	.align		4
.L_6:
        /*0028*/ 	.word	index@(triton_poi_fused_new_zeros_4)
        /*002c*/ 	.word	0x00000000
.L_7:


//--------------------- .nv.info.triton_poi_fused_new_zeros_4 --------------------------
	.section	.nv.info.triton_poi_fused_new_zeros_4,"",@"SHT_CUDA_INFO"
	.sectionflags	@""
	.align	4


	//----- nvinfo : EIATTR_CUDA_API_VERSION
	.align		4
        /*0000*/ 	.byte	0x04, 0x37
        /*0002*/ 	.short	(.L_9 - .L_8)
.L_8:
        /*0004*/ 	.word	0x0000007c


	//----- nvinfo : EIATTR_KPARAM_INFO
	.align		4
.L_9:
        /*0008*/ 	.byte	0x04, 0x17
        /*000a*/ 	.short	(.L_11 - .L_10)
.L_10:
        /*000c*/ 	.word	0x00000000
        /*0010*/ 	.short	0x0001
        /*0012*/ 	.short	0x0008
        /*0014*/ 	.byte	0x00, 0xf0, 0x11, 0x00


	//----- nvinfo : EIATTR_KPARAM_INFO
	.align		4
.L_11:
        /*0018*/ 	.byte	0x04, 0x17
        /*001a*/ 	.short	(.L_13 - .L_12)
.L_12:
        /*001c*/ 	.word	0x00000000
        /*0020*/ 	.short	0x0000
        /*0022*/ 	.short	0x0000
        /*0024*/ 	.byte	0x00, 0xf4, 0x21, 0x00


	//----- nvinfo : EIATTR_SPARSE_MMA_MASK
	.align		4
.L_13:
        /*0028*/ 	.byte	0x03, 0x50
        /*002a*/ 	.short	0x0000


	//----- nvinfo : EIATTR_MAXREG_COUNT
	.align		4
        /*002c*/ 	.byte	0x03, 0x1b
        /*002e*/ 	.short	0x00ff


	//----- nvinfo : EIATTR_EXIT_INSTR_OFFSETS
	.align		4
        /*0030*/ 	.byte	0x04, 0x1c
        /*0032*/ 	.short	(.L_15 - .L_14)


	//   ....[0]....
.L_14:
        /*0034*/ 	.word	0x00000090


	//   ....[1]....
        /*0038*/ 	.word	0x000000c0


	//----- nvinfo : EIATTR_REQNTID
	.align		4
.L_15:
        /*003c*/ 	.byte	0x04, 0x10
        /*003e*/ 	.short	(.L_17 - .L_16)
.L_16:
        /*0040*/ 	.word	0x00000020
        /*0044*/ 	.word	0x00000001
        /*0048*/ 	.word	0x00000001


	//----- nvinfo : EIATTR_CBANK_PARAM_SIZE
	.align		4
.L_17:
        /*004c*/ 	.byte	0x03, 0x19
        /*004e*/ 	.short	0x000c


	//----- nvinfo : EIATTR_PARAM_CBANK
	.align		4
        /*0050*/ 	.byte	0x04, 0x0a
        /*0052*/ 	.short	(.L_19 - .L_18)
	.align		4
.L_18:
        /*0054*/ 	.word	index@(.nv.constant0.triton_poi_fused_new_zeros_4)
        /*0058*/ 	.short	0x0210
        /*005a*/ 	.short	0x000c


	//----- nvinfo : EIATTR_SW_WAR
	.align		4
.L_19:
        /*005c*/ 	.byte	0x04, 0x36
        /*005e*/ 	.short	(.L_21 - .L_20)
.L_20:
        /*0060*/ 	.word	0x00000008
.L_21:


//--------------------- .nv.callgraph             --------------------------
	.section	.nv.callgraph,"",@"SHT_CUDA_CALLGRAPH"
	.align	4
	.sectionentsize	8
	.align		4
        /*0000*/ 	.word	0x00000000
	.align		4
        /*0004*/ 	.word	0xffffffff
	.align		4
        /*0008*/ 	.word	0x00000000
	.align		4
        /*000c*/ 	.word	0xfffffffe
	.align		4
        /*0010*/ 	.word	0x00000000
	.align		4
        /*0014*/ 	.word	0xfffffffd
	.align		4
        /*0018*/ 	.word	0x00000000
	.align		4
        /*001c*/ 	.word	0xfffffffc


//--------------------- .text.triton_poi_fused_new_zeros_4 --------------------------
	.section	.text.triton_poi_fused_new_zeros_4,"ax",@progbits
	.align	128
        .global         triton_poi_fused_new_zeros_4
        .type           triton_poi_fused_new_zeros_4,@function
        .size           triton_poi_fused_new_zeros_4,(.L_x_1 - triton_poi_fused_new_zeros_4)
        .other          triton_poi_fused_new_zeros_4,@"STO_CUDA_ENTRY STV_DEFAULT"
triton_poi_fused_new_zeros_4:
.text.triton_poi_fused_new_zeros_4:
[----:B------:R-:W0:Y:S02]  /*0000*/  LDC R1, c[0x0][0x28] ;  /* 0x00000a00ff017b82 */ /* 0x000e240000000800 */
[----:B------:R-:W1:Y:S01]  /*0010*/  S2R R4, SR_TID.X ;  /* 0x0000000000047919 */ /* 0x000e620000002100 */
[----:B------:R-:W2:Y:S01]  /*0020*/  LDC.64 R2, c[0x0][0x210] ;  /* 0x00008400ff027b82 */ /* 0x000ea20000000a00 */
[----:B------:R-:W3:Y:S01]  /*0030*/  S2R R5, SR_CTAID.X ;  /* 0x0000000000057919 */ /* 0x000ee20000002500 */
[C---:B-1----:R-:W-:Y:S02]  /*0040*/  LOP3.LUT R0, R4.reuse, 0xf, RZ, 0xc0, !PT ;  /* 0x0000000f04007812 */ /* 0x042fe400078ec0ff */
[----:B------:R-:W-:-:S03]  /*0050*/  LOP3.LUT P0, RZ, R4, 0x10, RZ, 0xc0, !PT ;  /* 0x0000001004ff7812 */ /* 0x000fc6000780c0ff */
[----:B---3--:R-:W-:-:S04]  /*0060*/  IMAD R5, R5, 0x10, R0 ;  /* 0x0000001005057824 */ /* 0x008fc800078e0200 */
[C---:B--2---:R-:W-:Y:S01]  /*0070*/  IMAD.WIDE R2, R5.reuse, 0x4, R2 ;  /* 0x0000000405027825 */ /* 0x044fe200078e0202 */
[----:B------:R-:W-:-:S13]  /*0080*/  ISETP.LT.AND P0, PT, R5, 0x10, !P0 ;  /* 0x000000100500780c */ /* 0x000fda0004701270 */
[----:B------:R-:W-:Y:S05]  /*0090*/  @!P0 EXIT ;  /* 0x000000000000894d */ /* 0x000fea0003800000 */
[----:B------:R-:W-:Y:S02]  /*00a0*/  ULDC.64 UR4, c[0x0][0x208] ;  /* 0x0000820000047ab9 */ /* 0x000fe40000000a00 */
[----:B------:R-:W-:Y:S01]  /*00b0*/  STG.E desc[UR4][R2.64], RZ ;  /* 0x000000ff02007986 */ /* 0x000fe2000c101904 */
[----:B------:R-:W-:Y:S05]  /*00c0*/  EXIT ;  /* 0x000000000000794d */ /* 0x000fea0003800000 */
.L_x_0:
[----:B------:R-:W-:-:S00]  /*00d0*/  BRA `(.L_x_0) ;  /* 0xfffffffc00fc7947 */ /* 0x000fc0000383ffff */
[----:B------:R-:W-:-:S00]  /*00e0*/  NOP ;  /* 0x0000000000007918 */ /* 0x000fc00000000000 */
        /* <DEDUP_REMOVED lines=9> */
.L_x_1:


//--------------------- .nv.constant0.triton_poi_fused_new_zeros_4 --------------------------
	.section	.nv.constant0.triton_poi_fused_new_zeros_4,"a",@progbits
	.sectionflags	@""
	.align	4
.nv.constant0.triton_poi_fused_new_zeros_4:
	.zero		540
